//
// Generated by NVIDIA NVVM Compiler
//
// Compiler Build ID: CL-36424714
// Cuda compilation tools, release 13.0, V13.0.88
// Based on NVVM 20.0.0
//

.version 9.0
.target sm_100
.address_size 64

	// .globl	_Z25strongestNeighborScan_gpuPiS_S_S_S_S_ii

.visible .entry _Z25strongestNeighborScan_gpuPiS_S_S_S_S_ii(
	.param .u64 .ptr .align 1 _Z25strongestNeighborScan_gpuPiS_S_S_S_S_ii_param_0,
	.param .u64 .ptr .align 1 _Z25strongestNeighborScan_gpuPiS_S_S_S_S_ii_param_1,
	.param .u64 .ptr .align 1 _Z25strongestNeighborScan_gpuPiS_S_S_S_S_ii_param_2,
	.param .u64 .ptr .align 1 _Z25strongestNeighborScan_gpuPiS_S_S_S_S_ii_param_3,
	.param .u64 .ptr .align 1 _Z25strongestNeighborScan_gpuPiS_S_S_S_S_ii_param_4,
	.param .u64 .ptr .align 1 _Z25strongestNeighborScan_gpuPiS_S_S_S_S_ii_param_5,
	.param .u32 _Z25strongestNeighborScan_gpuPiS_S_S_S_S_ii_param_6,
	.param .u32 _Z25strongestNeighborScan_gpuPiS_S_S_S_S_ii_param_7
)
{
	.reg .pred 	%p<8>;
	.reg .b32 	%r<26>;
	.reg .b64 	%rd<35>;

	ld.param.u64 	%rd7, [_Z25strongestNeighborScan_gpuPiS_S_S_S_S_ii_param_0];
	ld.param.u64 	%rd9, [_Z25strongestNeighborScan_gpuPiS_S_S_S_S_ii_param_1];
	ld.param.u64 	%rd10, [_Z25strongestNeighborScan_gpuPiS_S_S_S_S_ii_param_2];
	ld.param.u64 	%rd11, [_Z25strongestNeighborScan_gpuPiS_S_S_S_S_ii_param_3];
	ld.param.u64 	%rd12, [_Z25strongestNeighborScan_gpuPiS_S_S_S_S_ii_param_4];
	ld.param.u64 	%rd8, [_Z25strongestNeighborScan_gpuPiS_S_S_S_S_ii_param_5];
	ld.param.u32 	%r8, [_Z25strongestNeighborScan_gpuPiS_S_S_S_S_ii_param_6];
	ld.param.u32 	%r9, [_Z25strongestNeighborScan_gpuPiS_S_S_S_S_ii_param_7];
	cvta.to.global.u64 	%rd1, %rd12;
	cvta.to.global.u64 	%rd2, %rd11;
	cvta.to.global.u64 	%rd3, %rd10;
	cvta.to.global.u64 	%rd4, %rd9;
	mov.u32 	%r10, %ctaid.x;
	mov.u32 	%r11, %ntid.x;
	mov.u32 	%r12, %tid.x;
	mad.lo.s32 	%r1, %r10, %r11, %r12;
	setp.ge.s32 	%p1, %r1, %r9;
	@%p1 bra 	$L__BB0_9;
	cvta.to.global.u64 	%rd13, %rd7;
	sub.s32 	%r13, %r1, %r8;
	max.s32 	%r2, %r13, 0;
	mul.wide.u32 	%rd14, %r2, 4;
	add.s64 	%rd15, %rd13, %rd14;
	ld.global.u32 	%r14, [%rd15];
	mul.wide.s32 	%rd16, %r1, 4;
	add.s64 	%rd17, %rd13, %rd16;
	ld.global.u32 	%r15, [%rd17];
	setp.ne.s32 	%p2, %r14, %r15;
	@%p2 bra 	$L__BB0_8;
	add.s64 	%rd24, %rd2, %rd14;
	ld.global.u32 	%r3, [%rd24];
	add.s64 	%rd5, %rd2, %rd16;
	ld.global.u32 	%r4, [%rd5];
	setp.gt.s32 	%p3, %r3, %r4;
	add.s64 	%rd6, %rd4, %rd16;
	mov.u32 	%r25, %r2;
	@%p3 bra 	$L__BB0_5;
	setp.lt.s32 	%p4, %r3, %r4;
	mov.u32 	%r25, %r1;
	@%p4 bra 	$L__BB0_5;
	add.s64 	%rd27, %rd4, %rd14;
	ld.global.u32 	%r18, [%rd27];
	ld.global.u32 	%r19, [%rd6];
	setp.lt.s32 	%p5, %r18, %r19;
	selp.b32 	%r25, %r2, %r1, %p5;
$L__BB0_5:
	mul.wide.s32 	%rd28, %r25, 4;
	add.s64 	%rd29, %rd4, %rd28;
	ld.global.u32 	%r20, [%rd29];
	add.s64 	%rd31, %rd3, %rd16;
	st.global.u32 	[%rd31], %r20;
	add.s64 	%rd32, %rd2, %rd28;
	ld.global.u32 	%r7, [%rd32];
	add.s64 	%rd33, %rd1, %rd16;
	st.global.u32 	[%rd33], %r7;
	ld.global.u32 	%r21, [%rd31];
	ld.global.u32 	%r22, [%rd6];
	setp.ne.s32 	%p6, %r21, %r22;
	@%p6 bra 	$L__BB0_7;
	ld.global.u32 	%r23, [%rd5];
	setp.eq.s32 	%p7, %r7, %r23;
	@%p7 bra 	$L__BB0_9;
$L__BB0_7:
	cvta.to.global.u64 	%rd34, %rd8;
	mov.b32 	%r24, 1;
	st.global.u32 	[%rd34], %r24;
	bra.uni 	$L__BB0_9;
$L__BB0_8:
	add.s64 	%rd19, %rd4, %rd16;
	ld.global.u32 	%r16, [%rd19];
	add.s64 	%rd20, %rd3, %rd16;
	st.global.u32 	[%rd20], %r16;
	add.s64 	%rd21, %rd2, %rd16;
	ld.global.u32 	%r17, [%rd21];
	add.s64 	%rd22, %rd1, %rd16;
	st.global.u32 	[%rd22], %r17;
$L__BB0_9:
	ret;

}


// ===== COMPILED SASS (sm_100) =====

	.target	sm_100

	.elftype	@"ET_EXEC"


//--------------------- .note.nv.tkinfo           --------------------------
	.section	.note.nv.tkinfo,"",@"SHT_NOTE"
	.sectionflags	@"SHF_NOTE_NV_TKINFO"
	.tkinfo
        /*0018*/ 	.word	0x00000002
        /*0030*/ 	.string	""
        /*0030*/ 	.string	"ptxas"
        /*0030*/ 	.string	"Cuda compilation tools, release 13.0, V13.0.88"
        /*0030*/ 	.string	"Build cuda_13.0.r13.0/compiler.36424714_0"
        /*0030*/ 	.string	"-arch sm_100 -m 64 "



//--------------------- .note.nv.cuinfo           --------------------------
	.section	.note.nv.cuinfo,"",@"SHT_NOTE"
	.sectionflags	@"SHF_NOTE_NV_CUINFO"
        /*0018*/ 	.short	0x0002
        /*001a*/ 	.short	0x0064
        /*001c*/ 	.short	0x0082
	.zero		2


//--------------------- .nv.info                  --------------------------
	.section	.nv.info,"",@"SHT_CUDA_INFO"
	.align	4


	//----- nvinfo : EIATTR_REGCOUNT
	.align		4
        /*0000*/ 	.byte	0x04, 0x2f
        /*0002*/ 	.short	(.L_1 - .L_0)
	.align		4
.L_0:
        /*0004*/ 	.word	index@(_Z25strongestNeighborScan_gpuPiS_S_S_S_S_ii)
        /*0008*/ 	.word	0x00000014


	//----- nvinfo : EIATTR_FRAME_SIZE
	.align		4
.L_1:
        /*000c*/ 	.byte	0x04, 0x11
        /*000e*/ 	.short	(.L_3 - .L_2)
	.align		4
.L_2:
        /*0010*/ 	.word	index@(_Z25strongestNeighborScan_gpuPiS_S_S_S_S_ii)
        /*0014*/ 	.word	0x00000000


	//----- nvinfo : EIATTR_MIN_STACK_SIZE
	.align		4
.L_3:
        /*0018*/ 	.byte	0x04, 0x12
        /*001a*/ 	.short	(.L_5 - .L_4)
	.align		4
.L_4:
        /*001c*/ 	.word	index@(_Z25strongestNeighborScan_gpuPiS_S_S_S_S_ii)
        /*0020*/ 	.word	0x00000000
.L_5:


//--------------------- .nv.compat                --------------------------
	.section	.nv.compat,"",@"SHT_CUDA_COMPAT_INFO"
	.align	4
        /*0000*/ 	.byte	0x02, 0x09, 0x00, 0x00, 0x02, 0x02, 0x01, 0x00, 0x02, 0x05, 0x05, 0x00, 0x03, 0x07, 0x01, 0x01
        /*0010*/ 	.byte	0x02, 0x03, 0x00, 0x00, 0x02, 0x06, 0x01, 0x00, 0x04, 0x0b, 0x08, 0x00, 0x09, 0x00, 0x00, 0x00
        /*0020*/ 	.byte	0x00, 0x00, 0x00, 0x00


//--------------------- .nv.info._Z25strongestNeighborScan_gpuPiS_S_S_S_S_ii --------------------------
	.section	.nv.info._Z25strongestNeighborScan_gpuPiS_S_S_S_S_ii,"",@"SHT_CUDA_INFO"
	.sectionflags	@""
	.align	4


	//----- nvinfo : EIATTR_CUDA_API_VERSION
	.align		4
        /*0000*/ 	.byte	0x04, 0x37
        /*0002*/ 	.short	(.L_7 - .L_6)
.L_6:
        /*0004*/ 	.word	0x00000082


	//----- nvinfo : EIATTR_KPARAM_INFO
	.align		4
.L_7:
        /*0008*/ 	.byte	0x04, 0x17
        /*000a*/ 	.short	(.L_9 - .L_8)
.L_8:
        /*000c*/ 	.word	0x00000000
        /*0010*/ 	.short	0x0007
        /*0012*/ 	.short	0x0034
        /*0014*/ 	.byte	0x00, 0xf0, 0x11, 0x00


	//----- nvinfo : EIATTR_KPARAM_INFO
	.align		4
.L_9:
        /*0018*/ 	.byte	0x04, 0x17
        /*001a*/ 	.short	(.L_11 - .L_10)
.L_10:
        /*001c*/ 	.word	0x00000000
        /*0020*/ 	.short	0x0006
        /*0022*/ 	.short	0x0030
        /*0024*/ 	.byte	0x00, 0xf0, 0x11, 0x00


	//----- nvinfo : EIATTR_KPARAM_INFO
	.align		4
.L_11:
        /*0028*/ 	.byte	0x04, 0x17
        /*002a*/ 	.short	(.L_13 - .L_12)
.L_12:
        /*002c*/ 	.word	0x00000000
        /*0030*/ 	.short	0x0005
        /*0032*/ 	.short	0x0028
        /*0034*/ 	.byte	0x00, 0xf5, 0x21, 0x00


	//----- nvinfo : EIATTR_KPARAM_INFO
	.align		4
.L_13:
        /*0038*/ 	.byte	0x04, 0x17
        /*003a*/ 	.short	(.L_15 - .L_14)
.L_14:
        /*003c*/ 	.word	0x00000000
        /*0040*/ 	.short	0x0004
        /*0042*/ 	.short	0x0020
        /*0044*/ 	.byte	0x00, 0xf5, 0x21, 0x00


	//----- nvinfo : EIATTR_KPARAM_INFO
	.align		4
.L_15:
        /*0048*/ 	.byte	0x04, 0x17
        /*004a*/ 	.short	(.L_17 - .L_16)
.L_16:
        /*004c*/ 	.word	0x00000000
        /*0050*/ 	.short	0x0003
        /*0052*/ 	.short	0x0018
        /*0054*/ 	.byte	0x00, 0xf5, 0x21, 0x00


	//----- nvinfo : EIATTR_KPARAM_INFO
	.align		4
.L_17:
        /*0058*/ 	.byte	0x04, 0x17
        /*005a*/ 	.short	(.L_19 - .L_18)
.L_18:
        /*005c*/ 	.word	0x00000000
        /*0060*/ 	.short	0x0002
        /*0062*/ 	.short	0x0010
        /*0064*/ 	.byte	0x00, 0xf5, 0x21, 0x00


	//----- nvinfo : EIATTR_KPARAM_INFO
	.align		4
.L_19:
        /*0068*/ 	.byte	0x04, 0x17
        /*006a*/ 	.short	(.L_21 - .L_20)
.L_20:
        /*006c*/ 	.word	0x00000000
        /*0070*/ 	.short	0x0001
        /*0072*/ 	.short	0x0008
        /*0074*/ 	.byte	0x00, 0xf5, 0x21, 0x00


	//----- nvinfo : EIATTR_KPARAM_INFO
	.align		4
.L_21:
        /*0078*/ 	.byte	0x04, 0x17
        /*007a*/ 	.short	(.L_23 - .L_22)
.L_22:
        /*007c*/ 	.word	0x00000000
        /*0080*/ 	.short	0x0000
        /*0082*/ 	.short	0x0000
        /*0084*/ 	.byte	0x00, 0xf5, 0x21, 0x00


	//----- nvinfo : EIATTR_SPARSE_MMA_MASK
	.align		4
.L_23:
        /*0088*/ 	.byte	0x03, 0x50
        /*008a*/ 	.short	0x0000


	//----- nvinfo : EIATTR_MAXREG_COUNT
	.align		4
        /*008c*/ 	.byte	0x03, 0x1b
        /*008e*/ 	.short	0x00ff


	//----- nvinfo : EIATTR_MERCURY_ISA_VERSION
	.align		4
        /*0090*/ 	.byte	0x03, 0x5f
        /*0092*/ 	.short	0x0101


	//----- nvinfo : EIATTR_VRC_CTA_INIT_COUNT
	.align		4
        /*0094*/ 	.byte	0x02, 0x4a
	.zero		1
	.zero		1


	//----- nvinfo : EIATTR_EXIT_INSTR_OFFSETS
	.align		4
        /*0098*/ 	.byte	0x04, 0x1c
        /*009a*/ 	.short	(.L_25 - .L_24)


	//   ....[0]....
.L_24:
        /*009c*/ 	.word	0x00000070


	//   ....[1]....
        /*00a0*/ 	.word	0x00000370


	//   ....[2]....
        /*00a4*/ 	.word	0x000003c0


	//   ....[3]....
        /*00a8*/ 	.word	0x00000490


	//----- nvinfo : EIATTR_CRS_STACK_SIZE
	.align		4
.L_25:
        /*00ac*/ 	.byte	0x04, 0x1e
        /*00ae*/ 	.short	(.L_27 - .L_26)
.L_26:
        /*00b0*/ 	.word	0x00000000


	//----- nvinfo : EIATTR_CBANK_PARAM_SIZE
	.align		4
.L_27:
        /*00b4*/ 	.byte	0x03, 0x19
        /*00b6*/ 	.short	0x0038


	//----- nvinfo : EIATTR_PARAM_CBANK
	.align		4
        /*00b8*/ 	.byte	0x04, 0x0a
        /*00ba*/ 	.short	(.L_29 - .L_28)
	.align		4
.L_28:
        /*00bc*/ 	.word	index@(.nv.constant0._Z25strongestNeighborScan_gpuPiS_S_S_S_S_ii)
        /*00c0*/ 	.short	0x0380
        /*00c2*/ 	.short	0x0038


	//----- nvinfo : EIATTR_SW_WAR
	.align		4
.L_29:
        /*00c4*/ 	.byte	0x04, 0x36
        /*00c6*/ 	.short	(.L_31 - .L_30)
.L_30:
        /*00c8*/ 	.word	0x00000008
.L_31:


//--------------------- .nv.callgraph             --------------------------
	.section	.nv.callgraph,"",@"SHT_CUDA_CALLGRAPH"
	.align	4
	.sectionentsize	8
	.align		4
        /*0000*/ 	.word	0x00000000
	.align		4
        /*0004*/ 	.word	0xffffffff
	.align		4
        /*0008*/ 	.word	0x00000000
	.align		4
        /*000c*/ 	.word	0xfffffffe
	.align		4
        /*0010*/ 	.word	0x00000000
	.align		4
        /*0014*/ 	.word	0xfffffffd
	.align		4
        /*0018*/ 	.word	0x00000000
	.align		4
        /*001c*/ 	.word	0xfffffffc


//--------------------- .text._Z25strongestNeighborScan_gpuPiS_S_S_S_S_ii --------------------------
	.section	.text._Z25strongestNeighborScan_gpuPiS_S_S_S_S_ii,"ax",@progbits
	.align	128
        .global         _Z25strongestNeighborScan_gpuPiS_S_S_S_S_ii
        .type           _Z25strongestNeighborScan_gpuPiS_S_S_S_S_ii,@function
        .size           _Z25strongestNeighborScan_gpuPiS_S_S_S_S_ii,(.L_x_6 - _Z25strongestNeighborScan_gpuPiS_S_S_S_S_ii)
        .other          _Z25strongestNeighborScan_gpuPiS_S_S_S_S_ii,@"STO_CUDA_ENTRY STV_DEFAULT"
_Z25strongestNeighborScan_gpuPiS_S_S_S_S_ii:
.text._Z25strongestNeighborScan_gpuPiS_S_S_S_S_ii:
[----:B------:R-:W-:Y:S01]  /*0000*/  LDC R1, c[0x0][0x37c] ;  /* 0x0000df00ff017b82 */ /* 0x000fe20000000800 */
[----:B------:R-:W0:Y:S07]  /*0010*/  S2R R3, SR_TID.X ;  /* 0x0000000000037919 */ /* 0x000e2e0000002100 */
[----:B------:R-:W0:Y:S01]  /*0020*/  S2UR UR4, SR_CTAID.X ;  /* 0x00000000000479c3 */ /* 0x000e220000002500 */
[----:B------:R-:W1:Y:S07]  /*0030*/  LDCU UR5, c[0x0][0x3b4] ;  /* 0x00007680ff0577ac */ /* 0x000e6e0008000800 */
[----:B------:R-:W0:Y:S02]  /*0040*/  LDC R0, c[0x0][0x360] ;  /* 0x0000d800ff007b82 */ /* 0x000e240000000800 */
[----:B0-----:R-:W-:-:S05]  /*0050*/  IMAD R0, R0, UR4, R3 ;  /* 0x0000000400007c24 */ /* 0x001fca000f8e0203 */
[----:B-1----:R-:W-:-:S13]  /*0060*/  ISETP.GE.AND P0, PT, R0, UR5, PT ;  /* 0x0000000500007c0c */ /* 0x002fda000bf06270 */
[----:B------:R-:W-:Y:S05]  /*0070*/  @P0 EXIT ;  /* 0x000000000000094d */ /* 0x000fea0003800000 */
[----:B------:R-:W0:Y:S01]  /*0080*/  LDC.64 R2, c[0x0][0x380] ;  /* 0x0000e000ff027b82 */ /* 0x000e220000000a00 */
[----:B------:R-:W1:Y:S01]  /*0090*/  LDCU UR6, c[0x0][0x3b0] ;  /* 0x00007600ff0677ac */ /* 0x000e620008000800 */
[----:B------:R-:W2:Y:S01]  /*00a0*/  LDCU.64 UR4, c[0x0][0x358] ;  /* 0x00006b00ff0477ac */ /* 0x000ea20008000a00 */
[C---:B-1----:R-:W-:Y:S01]  /*00b0*/  VIADDMNMX R13, R0.reuse, -UR6, RZ, !PT ;  /* 0x80000006000d7c46 */ /* 0x042fe2000f8001ff */
[----:B0-----:R-:W-:-:S04]  /*00c0*/  IMAD.WIDE R4, R0, 0x4, R2 ;  /* 0x0000000400047825 */ /* 0x001fc800078e0202 */
[----:B------:R-:W-:Y:S02]  /*00d0*/  IMAD.WIDE.U32 R2, R13, 0x4, R2 ;  /* 0x000000040d027825 */ /* 0x000fe400078e0002 */
[----:B--2---:R-:W2:Y:S04]  /*00e0*/  LDG.E R5, desc[UR4][R4.64] ;  /* 0x0000000404057981 */ /* 0x004ea8000c1e1900 */
[----:B------:R-:W2:Y:S02]  /*00f0*/  LDG.E R2, desc[UR4][R2.64] ;  /* 0x0000000402027981 */ /* 0x000ea4000c1e1900 */
[----:B--2---:R-:W-:-:S13]  /*0100*/  ISETP.NE.AND P0, PT, R2, R5, PT ;  /* 0x000000050200720c */ /* 0x004fda0003f05270 */
[----:B------:R-:W-:Y:S05]  /*0110*/  @P0 BRA `(.L_x_0) ;  /* 0x0000000000ac0947 */ /* 0x000fea0003800000 */
[----:B------:R-:W0:Y:S08]  /*0120*/  LDC.64 R6, c[0x0][0x398] ;  /* 0x0000e600ff067b82 */ /* 0x000e300000000a00 */
[----:B------:R-:W1:Y:S01]  /*0130*/  LDC.64 R10, c[0x0][0x388] ;  /* 0x0000e200ff0a7b82 */ /* 0x000e620000000a00 */
[----:B0-----:R-:W-:-:S04]  /*0140*/  IMAD.WIDE.U32 R8, R13, 0x4, R6 ;  /* 0x000000040d087825 */ /* 0x001fc800078e0006 */
[C---:B------:R-:W-:Y:S02]  /*0150*/  IMAD.WIDE R2, R0.reuse, 0x4, R6 ;  /* 0x0000000400027825 */ /* 0x040fe400078e0206 */
[----:B------:R-:W2:Y:S04]  /*0160*/  LDG.E R8, desc[UR4][R8.64] ;  /* 0x0000000408087981 */ /* 0x000ea8000c1e1900 */
[----:B------:R-:W2:Y:S01]  /*0170*/  LDG.E R15, desc[UR4][R2.64] ;  /* 0x00000004020f7981 */ /* 0x000ea2000c1e1900 */
[----:B------:R-:W-:Y:S01]  /*0180*/  BSSY.RECONVERGENT B0, `(.L_x_1) ;  /* 0x000000d000007945 */ /* 0x000fe20003800200 */
[----:B------:R-:W-:Y:S01]  /*0190*/  MOV R17, R13 ;  /* 0x0000000d00117202 */ /* 0x000fe20000000f00 */
[----:B-1----:R-:W-:Y:S01]  /*01a0*/  IMAD.WIDE R4, R0, 0x4, R10 ;  /* 0x0000000400047825 */ /* 0x002fe200078e020a */
[----:B--2---:R-:W-:-:S13]  /*01b0*/  ISETP.GT.AND P0, PT, R8, R15, PT ;  /* 0x0000000f0800720c */ /* 0x004fda0003f04270 */
[----:B------:R-:W-:Y:S05]  /*01c0*/  @P0 BRA `(.L_x_2) ;  /* 0x0000000000200947 */ /* 0x000fea0003800000 */
[----:B------:R-:W-:Y:S02]  /*01d0*/  ISETP.GE.AND P0, PT, R8, R15, PT ;  /* 0x0000000f0800720c */ /* 0x000fe40003f06270 */
[----:B------:R-:W-:-:S11]  /*01e0*/  MOV R17, R0 ;  /* 0x0000000000117202 */ /* 0x000fd60000000f00 */
[----:B------:R-:W-:Y:S05]  /*01f0*/  @!P0 BRA `(.L_x_2) ;  /* 0x0000000000148947 */ /* 0x000fea0003800000 */
[----:B------:R-:W-:Y:S01]  /*0200*/  IMAD.WIDE.U32 R8, R13, 0x4, R10 ;  /* 0x000000040d087825 */ /* 0x000fe200078e000a */
[----:B------:R-:W2:Y:S05]  /*0210*/  LDG.E R15, desc[UR4][R4.64] ;  /* 0x00000004040f7981 */ /* 0x000eaa000c1e1900 */
[----:B------:R-:W2:Y:S02]  /*0220*/  LDG.E R8, desc[UR4][R8.64] ;  /* 0x0000000408087981 */ /* 0x000ea4000c1e1900 */
[----:B--2---:R-:W-:-:S04]  /*0230*/  ISETP.GE.AND P0, PT, R8, R15, PT ;  /* 0x0000000f0800720c */ /* 0x004fc80003f06270 */
[----:B------:R-:W-:-:S09]  /*0240*/  SEL R17, R13, R0, !P0 ;  /* 0x000000000d117207 */ /* 0x000fd20004000000 */
.L_x_2:
[----:B------:R-:W-:Y:S05]  /*0250*/  BSYNC.RECONVERGENT B0 ;  /* 0x0000000000007941 */ /* 0x000fea0003800200 */
.L_x_1:
[C---:B------:R-:W-:Y:S01]  /*0260*/  IMAD.WIDE R8, R17.reuse, 0x4, R10 ;  /* 0x0000000411087825 */ /* 0x040fe200078e020a */
[----:B------:R-:W0:Y:S05]  /*0270*/  LDC.64 R12, c[0x0][0x3a0] ;  /* 0x0000e800ff0c7b82 */ /* 0x000e2a0000000a00 */
[----:B------:R-:W2:Y:S01]  /*0280*/  LDG.E R9, desc[UR4][R8.64] ;  /* 0x0000000408097981 */ /* 0x000ea2000c1e1900 */
[----:B------:R-:W-:Y:S02]  /*0290*/  IMAD.WIDE R6, R17, 0x4, R6 ;  /* 0x0000000411067825 */ /* 0x000fe400078e0206 */
[----:B------:R-:W1:Y:S02]  /*02a0*/  LDC.64 R10, c[0x0][0x390] ;  /* 0x0000e400ff0a7b82 */ /* 0x000e640000000a00 */
[----:B-1----:R-:W-:-:S05]  /*02b0*/  IMAD.WIDE R10, R0, 0x4, R10 ;  /* 0x00000004000a7825 */ /* 0x002fca00078e020a */
[----:B--2---:R1:W-:Y:S04]  /*02c0*/  STG.E desc[UR4][R10.64], R9 ;  /* 0x000000090a007986 */ /* 0x0043e8000c101904 */
[----:B------:R-:W2:Y:S01]  /*02d0*/  LDG.E R7, desc[UR4][R6.64] ;  /* 0x0000000406077981 */ /* 0x000ea2000c1e1900 */
[----:B0-----:R-:W-:-:S05]  /*02e0*/  IMAD.WIDE R12, R0, 0x4, R12 ;  /* 0x00000004000c7825 */ /* 0x001fca00078e020c */
[----:B--2---:R1:W-:Y:S04]  /*02f0*/  STG.E desc[UR4][R12.64], R7 ;  /* 0x000000070c007986 */ /* 0x0043e8000c101904 */
[----:B------:R-:W2:Y:S04]  /*0300*/  LDG.E R0, desc[UR4][R10.64] ;  /* 0x000000040a007981 */ /* 0x000ea8000c1e1900 */
[----:B------:R-:W2:Y:S01]  /*0310*/  LDG.E R5, desc[UR4][R4.64] ;  /* 0x0000000404057981 */ /* 0x000ea2000c1e1900 */
[----:B------:R-:W-:Y:S01]  /*0320*/  BSSY.RECONVERGENT B0, `(.L_x_3) ;  /* 0x0000006000007945 */ /* 0x000fe20003800200 */
[----:B--2---:R-:W-:-:S13]  /*0330*/  ISETP.NE.AND P0, PT, R0, R5, PT ;  /* 0x000000050000720c */ /* 0x004fda0003f05270 */
[----:B-1----:R-:W-:Y:S05]  /*0340*/  @P0 BRA `(.L_x_4) ;  /* 0x00000000000c0947 */ /* 0x002fea0003800000 */
[----:B------:R-:W2:Y:S02]  /*0350*/  LDG.E R2, desc[UR4][R2.64] ;  /* 0x0000000402027981 */ /* 0x000ea4000c1e1900 */
[----:B--2---:R-:W-:-:S13]  /*0360*/  ISETP.NE.AND P0, PT, R7, R2, PT ;  /* 0x000000020700720c */ /* 0x004fda0003f05270 */
[----:B------:R-:W-:Y:S05]  /*0370*/  @!P0 EXIT ;  /* 0x000000000000894d */ /* 0x000fea0003800000 */
.L_x_4:
[----:B------:R-:W-:Y:S05]  /*0380*/  BSYNC.RECONVERGENT B0 ;  /* 0x0000000000007941 */ /* 0x000fea0003800200 */
.L_x_3:
[----:B------:R-:W0:Y:S01]  /*0390*/  LDC.64 R2, c[0x0][0x3a8] ;  /* 0x0000ea00ff027b82 */ /* 0x000e220000000a00 */
[----:B------:R-:W-:-:S05]  /*03a0*/  HFMA2 R5, -RZ, RZ, 0, 5.9604644775390625e-08 ;  /* 0x00000001ff057431 */ /* 0x000fca00000001ff */
[----:B0-----:R-:W-:Y:S01]  /*03b0*/  STG.E desc[UR4][R2.64], R5 ;  /* 0x0000000502007986 */ /* 0x001fe2000c101904 */
[----:B------:R-:W-:Y:S05]  /*03c0*/  EXIT ;  /* 0x000000000000794d */ /* 0x000fea0003800000 */
.L_x_0:
[----:B------:R-:W0:Y:S08]  /*03d0*/  LDC.64 R2, c[0x0][0x388] ;  /* 0x0000e200ff027b82 */ /* 0x000e300000000a00 */
[----:B------:R-:W1:Y:S08]  /*03e0*/  LDC.64 R4, c[0x0][0x390] ;  /* 0x0000e400ff047b82 */ /* 0x000e700000000a00 */
[----:B------:R-:W2:Y:S01]  /*03f0*/  LDC.64 R6, c[0x0][0x398] ;  /* 0x0000e600ff067b82 */ /* 0x000ea20000000a00 */
[----:B0-----:R-:W-:-:S07]  /*0400*/  IMAD.WIDE R2, R0, 0x4, R2 ;  /* 0x0000000400027825 */ /* 0x001fce00078e0202 */
[----:B------:R-:W0:Y:S01]  /*0410*/  LDC.64 R8, c[0x0][0x3a0] ;  /* 0x0000e800ff087b82 */ /* 0x000e220000000a00 */
[----:B------:R-:W3:Y:S01]  /*0420*/  LDG.E R3, desc[UR4][R2.64] ;  /* 0x0000000402037981 */ /* 0x000ee2000c1e1900 */
[----:B-1----:R-:W-:-:S04]  /*0430*/  IMAD.WIDE R4, R0, 0x4, R4 ;  /* 0x0000000400047825 */ /* 0x002fc800078e0204 */
[C---:B--2---:R-:W-:Y:S01]  /*0440*/  IMAD.WIDE R6, R0.reuse, 0x4, R6 ;  /* 0x0000000400067825 */ /* 0x044fe200078e0206 */
[----:B---3--:R-:W-:Y:S05]  /*0450*/  STG.E desc[UR4][R4.64], R3 ;  /* 0x0000000304007986 */ /* 0x008fea000c101904 */
[----:B------:R-:W2:Y:S01]  /*0460*/  LDG.E R7, desc[UR4][R6.64] ;  /* 0x0000000406077981 */ /* 0x000ea2000c1e1900 */
[----:B0-----:R-:W-:-:S05]  /*0470*/  IMAD.WIDE R8, R0, 0x4, R8 ;  /* 0x0000000400087825 */ /* 0x001fca00078e0208 */
[----:B--2---:R-:W-:Y:S01]  /*0480*/  STG.E desc[UR4][R8.64], R7 ;  /* 0x0000000708007986 */ /* 0x004fe2000c101904 */
[----:B------:R-:W-:Y:S05]  /*0490*/  EXIT ;  /* 0x000000000000794d */ /* 0x000fea0003800000 */
.L_x_5:
[----:B------:R-:W-:-:S00]  /*04a0*/  BRA `(.L_x_5) ;  /* 0xfffffffc00fc7947 */ /* 0x000fc0000383ffff */
[----:B------:R-:W-:-:S00]  /*04b0*/  NOP ;  /* 0x0000000000007918 */ /* 0x000fc00000000000 */
        /* <DEDUP_REMOVED lines=12> */
.L_x_6:


//--------------------- .nv.shared.reserved.0     --------------------------
	.section	.nv.shared.reserved.0,"aw",@nobits
	.weak		__nv_reservedSMEM_offset_0_alias
	.size		__nv_reservedSMEM_offset_0_alias, 0, 64
	.other		__nv_reservedSMEM_offset_0_alias,@"STO_CUDA_RESERVED_SHARED STV_DEFAULT"
__nv_reservedSMEM_offset_0_alias:
	.zero		0
	.zero		64


//--------------------- .nv.constant0._Z25strongestNeighborScan_gpuPiS_S_S_S_S_ii --------------------------
	.section	.nv.constant0._Z25strongestNeighborScan_gpuPiS_S_S_S_S_ii,"a",@progbits
	.sectionflags	@""
	.align	4
.nv.constant0._Z25strongestNeighborScan_gpuPiS_S_S_S_S_ii:
	.zero		952


//--------------------- SYMBOLS --------------------------

	.type		.nv.reservedSmem.offset0,@object
	.size		.nv.reservedSmem.offset0,0x4
